//
// Generated by NVIDIA NVVM Compiler
//
// Compiler Build ID: CL-36424714
// Cuda compilation tools, release 13.0, V13.0.88
// Based on NVVM 20.0.0
//

.version 9.0
.target sm_100
.address_size 64

	// .globl	_Z20patternMatchingNaivePciiS_PiiS0_
.global .align 4 .b8 precalc_xorwow_matrix[102400];
.global .align 4 .b8 precalc_xorwow_offset_matrix[102400];
.global .align 4 .b8 mrg32k3aM1[2304];
.global .align 4 .b8 mrg32k3aM2[2304];
.global .align 4 .b8 mrg32k3aM1SubSeq[2016];
.global .align 4 .b8 mrg32k3aM2SubSeq[2016];
.global .align 4 .b8 mrg32k3aM1Seq[2304];
.global .align 4 .b8 mrg32k3aM2Seq[2304];
.const .align 8 .b8 __cr_lgamma_table[72];

.visible .entry _Z20patternMatchingNaivePciiS_PiiS0_(
	.param .u64 .ptr .align 1 _Z20patternMatchingNaivePciiS_PiiS0__param_0,
	.param .u32 _Z20patternMatchingNaivePciiS_PiiS0__param_1,
	.param .u32 _Z20patternMatchingNaivePciiS_PiiS0__param_2,
	.param .u64 .ptr .align 1 _Z20patternMatchingNaivePciiS_PiiS0__param_3,
	.param .u64 .ptr .align 1 _Z20patternMatchingNaivePciiS_PiiS0__param_4,
	.param .u32 _Z20patternMatchingNaivePciiS_PiiS0__param_5,
	.param .u64 .ptr .align 1 _Z20patternMatchingNaivePciiS_PiiS0__param_6
)
{
	.reg .pred 	%p<13>;
	.reg .b16 	%rs<9>;
	.reg .b32 	%r<33>;
	.reg .b64 	%rd<19>;

	ld.param.u64 	%rd4, [_Z20patternMatchingNaivePciiS_PiiS0__param_0];
	ld.param.u32 	%r17, [_Z20patternMatchingNaivePciiS_PiiS0__param_1];
	ld.param.u32 	%r15, [_Z20patternMatchingNaivePciiS_PiiS0__param_2];
	ld.param.u64 	%rd6, [_Z20patternMatchingNaivePciiS_PiiS0__param_3];
	ld.param.u64 	%rd7, [_Z20patternMatchingNaivePciiS_PiiS0__param_4];
	ld.param.u32 	%r16, [_Z20patternMatchingNaivePciiS_PiiS0__param_5];
	ld.param.u64 	%rd5, [_Z20patternMatchingNaivePciiS_PiiS0__param_6];
	cvta.to.global.u64 	%rd1, %rd6;
	cvta.to.global.u64 	%rd2, %rd7;
	mov.u32 	%r18, %ctaid.x;
	mov.u32 	%r19, %ntid.x;
	mov.u32 	%r20, %tid.x;
	mad.lo.s32 	%r1, %r18, %r19, %r20;
	setp.ge.u32 	%p1, %r1, %r17;
	@%p1 bra 	$L__BB0_15;
	cvta.to.global.u64 	%rd8, %rd5;
	mul.wide.u32 	%rd9, %r1, 4;
	add.s64 	%rd10, %rd8, %rd9;
	ld.global.u32 	%r2, [%rd10];
	setp.lt.s32 	%p2, %r2, 2;
	@%p2 bra 	$L__BB0_7;
	ld.global.u8 	%rs4, [%rd1];
	setp.eq.s16 	%p3, %rs4, 0;
	@%p3 bra 	$L__BB0_4;
	add.s32 	%r3, %r2, -1;
	cvta.to.global.u64 	%rd3, %rd4;
	mul.lo.s32 	%r4, %r15, %r1;
	mov.b32 	%r29, 0;
	bra.uni 	$L__BB0_9;
$L__BB0_4:
	add.s32 	%r5, %r2, -1;
	mov.b32 	%r28, 0;
$L__BB0_5:
	setp.eq.s32 	%p11, %r16, 0;
	@%p11 bra 	$L__BB0_14;
	add.s32 	%r28, %r28, 1;
	setp.lt.s32 	%p12, %r28, %r5;
	@%p12 bra 	$L__BB0_5;
$L__BB0_7:
	add.s64 	%rd16, %rd2, %rd9;
	mov.b32 	%r26, 0;
	st.global.u32 	[%rd16], %r26;
	bra.uni 	$L__BB0_15;
$L__BB0_8:
	add.s32 	%r29, %r29, 1;
	setp.ge.s32 	%p10, %r29, %r3;
	@%p10 bra 	$L__BB0_7;
$L__BB0_9:
	setp.ge.s32 	%p4, %r29, %r15;
	mov.b32 	%r32, 0;
	@%p4 bra 	$L__BB0_13;
	mov.b32 	%r32, 0;
	mov.u16 	%rs8, %rs4;
	mov.u32 	%r30, %r29;
$L__BB0_11:
	add.s32 	%r24, %r30, %r4;
	cvt.u64.u32 	%rd11, %r24;
	add.s64 	%rd12, %rd3, %rd11;
	ld.global.u8 	%rs6, [%rd12];
	setp.ne.s16 	%p5, %rs8, %rs6;
	@%p5 bra 	$L__BB0_13;
	add.s32 	%r12, %r32, 1;
	add.s32 	%r30, %r30, 1;
	cvt.u64.u32 	%rd13, %r32;
	add.s64 	%rd14, %rd1, %rd13;
	ld.global.u8 	%rs8, [%rd14+1];
	setp.ne.s16 	%p6, %rs8, 0;
	setp.lt.s32 	%p7, %r30, %r15;
	and.pred  	%p8, %p6, %p7;
	mov.u32 	%r32, %r12;
	@%p8 bra 	$L__BB0_11;
$L__BB0_13:
	setp.ne.s32 	%p9, %r32, %r16;
	@%p9 bra 	$L__BB0_8;
$L__BB0_14:
	add.s64 	%rd18, %rd2, %rd9;
	mov.b32 	%r27, 1;
	st.global.u32 	[%rd18], %r27;
$L__BB0_15:
	ret;

}


// ===== COMPILED SASS (sm_100) =====

	.target	sm_100

	.elftype	@"ET_EXEC"


//--------------------- .note.nv.tkinfo           --------------------------
	.section	.note.nv.tkinfo,"",@"SHT_NOTE"
	.sectionflags	@"SHF_NOTE_NV_TKINFO"
	.tkinfo
        /*0018*/ 	.word	0x00000002
        /*0030*/ 	.string	""
        /*0030*/ 	.string	"ptxas"
        /*0030*/ 	.string	"Cuda compilation tools, release 13.0, V13.0.88"
        /*0030*/ 	.string	"Build cuda_13.0.r13.0/compiler.36424714_0"
        /*0030*/ 	.string	"-arch sm_100 -m 64 "



//--------------------- .note.nv.cuinfo           --------------------------
	.section	.note.nv.cuinfo,"",@"SHT_NOTE"
	.sectionflags	@"SHF_NOTE_NV_CUINFO"
        /*0018*/ 	.short	0x0002
        /*001a*/ 	.short	0x0064
        /*001c*/ 	.short	0x0082
	.zero		2


//--------------------- .nv.info                  --------------------------
	.section	.nv.info,"",@"SHT_CUDA_INFO"
	.align	4


	//----- nvinfo : EIATTR_REGCOUNT
	.align		4
        /*0000*/ 	.byte	0x04, 0x2f
        /*0002*/ 	.short	(.L_10 - .L_9)
	.align		4
.L_9:
        /*0004*/ 	.word	index@(_Z20patternMatchingNaivePciiS_PiiS0_)
        /*0008*/ 	.word	0x0000000e


	//----- nvinfo : EIATTR_FRAME_SIZE
	.align		4
.L_10:
        /*000c*/ 	.byte	0x04, 0x11
        /*000e*/ 	.short	(.L_12 - .L_11)
	.align		4
.L_11:
        /*0010*/ 	.word	index@(_Z20patternMatchingNaivePciiS_PiiS0_)
        /*0014*/ 	.word	0x00000000


	//----- nvinfo : EIATTR_MIN_STACK_SIZE
	.align		4
.L_12:
        /*0018*/ 	.byte	0x04, 0x12
        /*001a*/ 	.short	(.L_14 - .L_13)
	.align		4
.L_13:
        /*001c*/ 	.word	index@(_Z20patternMatchingNaivePciiS_PiiS0_)
        /*0020*/ 	.word	0x00000000
.L_14:


//--------------------- .nv.compat                --------------------------
	.section	.nv.compat,"",@"SHT_CUDA_COMPAT_INFO"
	.align	4
        /*0000*/ 	.byte	0x02, 0x09, 0x00, 0x00, 0x02, 0x02, 0x01, 0x00, 0x02, 0x05, 0x05, 0x00, 0x03, 0x07, 0x01, 0x01
        /*0010*/ 	.byte	0x02, 0x03, 0x00, 0x00, 0x02, 0x06, 0x01, 0x00, 0x04, 0x0b, 0x08, 0x00, 0x09, 0x00, 0x00, 0x00
        /*0020*/ 	.byte	0x00, 0x00, 0x00, 0x00


//--------------------- .nv.info._Z20patternMatchingNaivePciiS_PiiS0_ --------------------------
	.section	.nv.info._Z20patternMatchingNaivePciiS_PiiS0_,"",@"SHT_CUDA_INFO"
	.sectionflags	@""
	.align	4


	//----- nvinfo : EIATTR_CUDA_API_VERSION
	.align		4
        /*0000*/ 	.byte	0x04, 0x37
        /*0002*/ 	.short	(.L_16 - .L_15)
.L_15:
        /*0004*/ 	.word	0x00000082


	//----- nvinfo : EIATTR_KPARAM_INFO
	.align		4
.L_16:
        /*0008*/ 	.byte	0x04, 0x17
        /*000a*/ 	.short	(.L_18 - .L_17)
.L_17:
        /*000c*/ 	.word	0x00000000
        /*0010*/ 	.short	0x0006
        /*0012*/ 	.short	0x0028
        /*0014*/ 	.byte	0x00, 0xf5, 0x21, 0x00


	//----- nvinfo : EIATTR_KPARAM_INFO
	.align		4
.L_18:
        /*0018*/ 	.byte	0x04, 0x17
        /*001a*/ 	.short	(.L_20 - .L_19)
.L_19:
        /*001c*/ 	.word	0x00000000
        /*0020*/ 	.short	0x0005
        /*0022*/ 	.short	0x0020
        /*0024*/ 	.byte	0x00, 0xf0, 0x11, 0x00


	//----- nvinfo : EIATTR_KPARAM_INFO
	.align		4
.L_20:
        /*0028*/ 	.byte	0x04, 0x17
        /*002a*/ 	.short	(.L_22 - .L_21)
.L_21:
        /*002c*/ 	.word	0x00000000
        /*0030*/ 	.short	0x0004
        /*0032*/ 	.short	0x0018
        /*0034*/ 	.byte	0x00, 0xf5, 0x21, 0x00


	//----- nvinfo : EIATTR_KPARAM_INFO
	.align		4
.L_22:
        /*0038*/ 	.byte	0x04, 0x17
        /*003a*/ 	.short	(.L_24 - .L_23)
.L_23:
        /*003c*/ 	.word	0x00000000
        /*0040*/ 	.short	0x0003
        /*0042*/ 	.short	0x0010
        /*0044*/ 	.byte	0x00, 0xf5, 0x21, 0x00


	//----- nvinfo : EIATTR_KPARAM_INFO
	.align		4
.L_24:
        /*0048*/ 	.byte	0x04, 0x17
        /*004a*/ 	.short	(.L_26 - .L_25)
.L_25:
        /*004c*/ 	.word	0x00000000
        /*0050*/ 	.short	0x0002
        /*0052*/ 	.short	0x000c
        /*0054*/ 	.byte	0x00, 0xf0, 0x11, 0x00


	//----- nvinfo : EIATTR_KPARAM_INFO
	.align		4
.L_26:
        /*0058*/ 	.byte	0x04, 0x17
        /*005a*/ 	.short	(.L_28 - .L_27)
.L_27:
        /*005c*/ 	.word	0x00000000
        /*0060*/ 	.short	0x0001
        /*0062*/ 	.short	0x0008
        /*0064*/ 	.byte	0x00, 0xf0, 0x11, 0x00


	//----- nvinfo : EIATTR_KPARAM_INFO
	.align		4
.L_28:
        /*0068*/ 	.byte	0x04, 0x17
        /*006a*/ 	.short	(.L_30 - .L_29)
.L_29:
        /*006c*/ 	.word	0x00000000
        /*0070*/ 	.short	0x0000
        /*0072*/ 	.short	0x0000
        /*0074*/ 	.byte	0x00, 0xf5, 0x21, 0x00


	//----- nvinfo : EIATTR_SPARSE_MMA_MASK
	.align		4
.L_30:
        /*0078*/ 	.byte	0x03, 0x50
        /*007a*/ 	.short	0x0000


	//----- nvinfo : EIATTR_MAXREG_COUNT
	.align		4
        /*007c*/ 	.byte	0x03, 0x1b
        /*007e*/ 	.short	0x00ff


	//----- nvinfo : EIATTR_MERCURY_ISA_VERSION
	.align		4
        /*0080*/ 	.byte	0x03, 0x5f
        /*0082*/ 	.short	0x0101


	//----- nvinfo : EIATTR_VRC_CTA_INIT_COUNT
	.align		4
        /*0084*/ 	.byte	0x02, 0x4a
	.zero		1
	.zero		1


	//----- nvinfo : EIATTR_EXIT_INSTR_OFFSETS
	.align		4
        /*0088*/ 	.byte	0x04, 0x1c
        /*008a*/ 	.short	(.L_32 - .L_31)


	//   ....[0]....
.L_31:
        /*008c*/ 	.word	0x00000070


	//   ....[1]....
        /*0090*/ 	.word	0x00000440


	//   ....[2]....
        /*0094*/ 	.word	0x00000490


	//----- nvinfo : EIATTR_CRS_STACK_SIZE
	.align		4
.L_32:
        /*0098*/ 	.byte	0x04, 0x1e
        /*009a*/ 	.short	(.L_34 - .L_33)
.L_33:
        /*009c*/ 	.word	0x00000000


	//----- nvinfo : EIATTR_CBANK_PARAM_SIZE
	.align		4
.L_34:
        /*00a0*/ 	.byte	0x03, 0x19
        /*00a2*/ 	.short	0x0030


	//----- nvinfo : EIATTR_PARAM_CBANK
	.align		4
        /*00a4*/ 	.byte	0x04, 0x0a
        /*00a6*/ 	.short	(.L_36 - .L_35)
	.align		4
.L_35:
        /*00a8*/ 	.word	index@(.nv.constant0._Z20patternMatchingNaivePciiS_PiiS0_)
        /*00ac*/ 	.short	0x0380
        /*00ae*/ 	.short	0x0030


	//----- nvinfo : EIATTR_SW_WAR
	.align		4
.L_36:
        /*00b0*/ 	.byte	0x04, 0x36
        /*00b2*/ 	.short	(.L_38 - .L_37)
.L_37:
        /*00b4*/ 	.word	0x00000008
.L_38:


//--------------------- .nv.callgraph             --------------------------
	.section	.nv.callgraph,"",@"SHT_CUDA_CALLGRAPH"
	.align	4
	.sectionentsize	8
	.align		4
        /*0000*/ 	.word	0x00000000
	.align		4
        /*0004*/ 	.word	0xffffffff
	.align		4
        /*0008*/ 	.word	0x00000000
	.align		4
        /*000c*/ 	.word	0xfffffffe
	.align		4
        /*0010*/ 	.word	0x00000000
	.align		4
        /*0014*/ 	.word	0xfffffffd
	.align		4
        /*0018*/ 	.word	0x00000000
	.align		4
        /*001c*/ 	.word	0xfffffffc


//--------------------- .nv.constant4             --------------------------
	.section	.nv.constant4,"a",@progbits
	.align	8
	.align		8
.nv.constant4:
        /*0000*/ 	.dword	precalc_xorwow_matrix
	.align		8
        /*0008*/ 	.dword	precalc_xorwow_offset_matrix
	.align		8
        /*0010*/ 	.dword	mrg32k3aM1
	.align		8
        /*0018*/ 	.dword	mrg32k3aM2
	.align		8
        /*0020*/ 	.dword	mrg32k3aM1SubSeq
	.align		8
        /*0028*/ 	.dword	mrg32k3aM2SubSeq
	.align		8
        /*0030*/ 	.dword	mrg32k3aM1Seq
	.align		8
        /*0038*/ 	.dword	mrg32k3aM2Seq


//--------------------- .nv.constant3             --------------------------
	.section	.nv.constant3,"a",@progbits
	.align	8
.nv.constant3:
	.type		__cr_lgamma_table,@object
	.size		__cr_lgamma_table,(.L_8 - __cr_lgamma_table)
__cr_lgamma_table:
        /*0000*/ 	.byte	0x00, 0x00, 0x00, 0x00, 0x00, 0x00, 0x00, 0x00, 0x00, 0x00, 0x00, 0x00, 0x00, 0x00, 0x00, 0x00
        /*0010*/ 	.byte	0xef, 0x39, 0xfa, 0xfe, 0x42, 0x2e, 0xe6, 0x3f, 0x02, 0x20, 0x2a, 0xfa, 0x0b, 0xab, 0xfc, 0x3f
        /*0020*/ 	.byte	0xf9, 0x2c, 0x92, 0x7c, 0xa7, 0x6c, 0x09, 0x40, 0xc9, 0x79, 0x44, 0x3c, 0x64, 0x26, 0x13, 0x40
        /*0030*/ 	.byte	0xca, 0x01, 0xcf, 0x3a, 0x27, 0x51, 0x1a, 0x40, 0x30, 0xcc, 0x2d, 0xf3, 0xe1, 0x0c, 0x21, 0x40
        /*0040*/ 	.byte	0x0d, 0xb7, 0xfc, 0x82, 0x8e, 0x35, 0x25, 0x40
.L_8:


//--------------------- .text._Z20patternMatchingNaivePciiS_PiiS0_ --------------------------
	.section	.text._Z20patternMatchingNaivePciiS_PiiS0_,"ax",@progbits
	.align	128
        .global         _Z20patternMatchingNaivePciiS_PiiS0_
        .type           _Z20patternMatchingNaivePciiS_PiiS0_,@function
        .size           _Z20patternMatchingNaivePciiS_PiiS0_,(.L_x_11 - _Z20patternMatchingNaivePciiS_PiiS0_)
        .other          _Z20patternMatchingNaivePciiS_PiiS0_,@"STO_CUDA_ENTRY STV_DEFAULT"
_Z20patternMatchingNaivePciiS_PiiS0_:
.text._Z20patternMatchingNaivePciiS_PiiS0_:
[----:B------:R-:W-:Y:S01]  /*0000*/  LDC R1, c[0x0][0x37c] ;  /* 0x0000df00ff017b82 */ /* 0x000fe20000000800 */
[----:B------:R-:W0:Y:S07]  /*0010*/  S2R R3, SR_TID.X ;  /* 0x0000000000037919 */ /* 0x000e2e0000002100 */
[----:B------:R-:W0:Y:S01]  /*0020*/  S2UR UR4, SR_CTAID.X ;  /* 0x00000000000479c3 */ /* 0x000e220000002500 */
[----:B------:R-:W1:Y:S07]  /*0030*/  LDCU UR5, c[0x0][0x388] ;  /* 0x00007100ff0577ac */ /* 0x000e6e0008000800 */
[----:B------:R-:W0:Y:S02]  /*0040*/  LDC R0, c[0x0][0x360] ;  /* 0x0000d800ff007b82 */ /* 0x000e240000000800 */
[----:B0-----:R-:W-:-:S05]  /*0050*/  IMAD R0, R0, UR4, R3 ;  /* 0x0000000400007c24 */ /* 0x001fca000f8e0203 */
[----:B-1----:R-:W-:-:S13]  /*0060*/  ISETP.GE.U32.AND P0, PT, R0, UR5, PT ;  /* 0x0000000500007c0c */ /* 0x002fda000bf06070 */
[----:B------:R-:W-:Y:S05]  /*0070*/  @P0 EXIT ;  /* 0x000000000000094d */ /* 0x000fea0003800000 */
[----:B------:R-:W0:Y:S01]  /*0080*/  LDC.64 R2, c[0x0][0x3a8] ;  /* 0x0000ea00ff027b82 */ /* 0x000e220000000a00 */
[----:B------:R-:W1:Y:S01]  /*0090*/  LDCU.64 UR4, c[0x0][0x358] ;  /* 0x00006b00ff0477ac */ /* 0x000e620008000a00 */
[----:B------:R-:W2:Y:S01]  /*00a0*/  LDCU.64 UR8, c[0x0][0x380] ;  /* 0x00007000ff0877ac */ /* 0x000ea20008000a00 */
[----:B------:R-:W3:Y:S01]  /*00b0*/  LDCU.64 UR10, c[0x0][0x390] ;  /* 0x00007200ff0a77ac */ /* 0x000ee20008000a00 */
[----:B0-----:R-:W-:-:S05]  /*00c0*/  IMAD.WIDE.U32 R2, R0, 0x4, R2 ;  /* 0x0000000400027825 */ /* 0x001fca00078e0002 */
[----:B-1----:R-:W4:Y:S02]  /*00d0*/  LDG.E R4, desc[UR4][R2.64] ;  /* 0x0000000402047981 */ /* 0x002f24000c1e1900 */
[----:B----4-:R-:W-:-:S13]  /*00e0*/  ISETP.GE.AND P0, PT, R4, 0x2, PT ;  /* 0x000000020400780c */ /* 0x010fda0003f06270 */
[----:B--23--:R-:W-:Y:S05]  /*00f0*/  @!P0 BRA `(.L_x_0) ;  /* 0x0000000000c48947 */ /* 0x00cfea0003800000 */
[----:B------:R-:W0:Y:S02]  /*0100*/  LDC.64 R2, c[0x0][0x390] ;  /* 0x0000e400ff027b82 */ /* 0x000e240000000a00 */
[----:B0-----:R-:W2:Y:S02]  /*0110*/  LDG.E.U8 R5, desc[UR4][R2.64] ;  /* 0x0000000402057981 */ /* 0x001ea4000c1e1100 */
[----:B--2---:R-:W-:-:S13]  /*0120*/  ISETP.NE.AND P0, PT, R5, RZ, PT ;  /* 0x000000ff0500720c */ /* 0x004fda0003f05270 */
[----:B------:R-:W-:Y:S05]  /*0130*/  @!P0 BRA `(.L_x_1) ;  /* 0x0000000000948947 */ /* 0x000fea0003800000 */
[----:B------:R-:W-:Y:S01]  /*0140*/  BSSY.RECONVERGENT B0, `(.L_x_2) ;  /* 0x0000023000007945 */ /* 0x000fe20003800200 */
[----:B------:R-:W-:Y:S02]  /*0150*/  VIADD R4, R4, 0xffffffff ;  /* 0xffffffff04047836 */ /* 0x000fe40000000000 */
[----:B------:R-:W-:-:S07]  /*0160*/  IMAD.MOV.U32 R6, RZ, RZ, RZ ;  /* 0x000000ffff067224 */ /* 0x000fce00078e00ff */
.L_x_7:
[----:B------:R-:W0:Y:S01]  /*0170*/  LDCU UR6, c[0x0][0x38c] ;  /* 0x00007180ff0677ac */ /* 0x000e220008000800 */
[----:B------:R-:W-:Y:S01]  /*0180*/  BSSY.RECONVERGENT B1, `(.L_x_3) ;  /* 0x0000017000017945 */ /* 0x000fe20003800200 */
[----:B------:R-:W-:Y:S01]  /*0190*/  IMAD.MOV.U32 R7, RZ, RZ, RZ ;  /* 0x000000ffff077224 */ /* 0x000fe200078e00ff */
[----:B0-----:R-:W-:-:S13]  /*01a0*/  ISETP.GE.AND P0, PT, R6, UR6, PT ;  /* 0x0000000606007c0c */ /* 0x001fda000bf06270 */
[----:B------:R-:W-:Y:S05]  /*01b0*/  @P0 BRA `(.L_x_4) ;  /* 0x00000000004c0947 */ /* 0x000fea0003800000 */
[----:B------:R-:W0:Y:S01]  /*01c0*/  LDC R10, c[0x0][0x38c] ;  /* 0x0000e300ff0a7b82 */ /* 0x000e220000000800 */
[----:B------:R-:W-:Y:S01]  /*01d0*/  IMAD.MOV.U32 R7, RZ, RZ, RZ ;  /* 0x000000ffff077224 */ /* 0x000fe200078e00ff */
[----:B------:R-:W-:Y:S02]  /*01e0*/  PRMT R8, R5, 0x7610, R8 ;  /* 0x0000761005087816 */ /* 0x000fe40000000008 */
[----:B------:R-:W-:-:S07]  /*01f0*/  MOV R9, R6 ;  /* 0x0000000600097202 */ /* 0x000fce0000000f00 */
.L_x_5:
[----:B0-----:R-:W-:-:S05]  /*0200*/  IMAD R2, R0, R10, R9 ;  /* 0x0000000a00027224 */ /* 0x001fca00078e0209 */
[----:B------:R-:W-:-:S05]  /*0210*/  IADD3 R2, P0, PT, R2, UR8, RZ ;  /* 0x0000000802027c10 */ /* 0x000fca000ff1e0ff */
[----:B------:R-:W-:-:S05]  /*0220*/  IMAD.X R3, RZ, RZ, UR9, P0 ;  /* 0x00000009ff037e24 */ /* 0x000fca00080e06ff */
[----:B------:R-:W2:Y:S01]  /*0230*/  LDG.E.U8 R2, desc[UR4][R2.64] ;  /* 0x0000000402027981 */ /* 0x000ea2000c1e1100 */
[----:B------:R-:W-:-:S04]  /*0240*/  PRMT R11, R8, 0x9910, RZ ;  /* 0x00009910080b7816 */ /* 0x000fc800000000ff */
[----:B--2---:R-:W-:-:S13]  /*0250*/  ISETP.NE.AND P0, PT, R11, R2, PT ;  /* 0x000000020b00720c */ /* 0x004fda0003f05270 */
[----:B------:R-:W-:Y:S05]  /*0260*/  @P0 BRA `(.L_x_4) ;  /* 0x0000000000200947 */ /* 0x000fea0003800000 */
[----:B------:R-:W-:-:S05]  /*0270*/  IADD3 R2, P0, PT, R7, UR10, RZ ;  /* 0x0000000a07027c10 */ /* 0x000fca000ff1e0ff */
[----:B------:R-:W-:-:S05]  /*0280*/  IMAD.X R3, RZ, RZ, UR11, P0 ;  /* 0x0000000bff037e24 */ /* 0x000fca00080e06ff */
[----:B------:R-:W2:Y:S01]  /*0290*/  LDG.E.U8 R8, desc[UR4][R2.64+0x1] ;  /* 0x0000010402087981 */ /* 0x000ea2000c1e1100 */
[----:B------:R-:W-:Y:S01]  /*02a0*/  VIADD R9, R9, 0x1 ;  /* 0x0000000109097836 */ /* 0x000fe20000000000 */
[----:B------:R-:W-:-:S04]  /*02b0*/  IADD3 R7, PT, PT, R7, 0x1, RZ ;  /* 0x0000000107077810 */ /* 0x000fc80007ffe0ff */
[----:B------:R-:W-:Y:S02]  /*02c0*/  ISETP.GE.AND P0, PT, R9, R10, PT ;  /* 0x0000000a0900720c */ /* 0x000fe40003f06270 */
[----:B--2---:R-:W-:-:S13]  /*02d0*/  ISETP.NE.AND P1, PT, R8, RZ, PT ;  /* 0x000000ff0800720c */ /* 0x004fda0003f25270 */
[----:B------:R-:W-:Y:S05]  /*02e0*/  @!P0 BRA P1, `(.L_x_5) ;  /* 0xfffffffc00c48947 */ /* 0x000fea000083ffff */
.L_x_4:
[----:B------:R-:W-:Y:S05]  /*02f0*/  BSYNC.RECONVERGENT B1 ;  /* 0x0000000000017941 */ /* 0x000fea0003800200 */
.L_x_3:
[----:B------:R-:W0:Y:S02]  /*0300*/  LDCU UR6, c[0x0][0x3a0] ;  /* 0x00007400ff0677ac */ /* 0x000e240008000800 */
[----:B0-----:R-:W-:-:S13]  /*0310*/  ISETP.NE.AND P0, PT, R7, UR6, PT ;  /* 0x0000000607007c0c */ /* 0x001fda000bf05270 */
[----:B------:R-:W-:Y:S05]  /*0320*/  @!P0 BRA `(.L_x_6) ;  /* 0x0000000000108947 */ /* 0x000fea0003800000 */
[----:B------:R-:W-:-:S05]  /*0330*/  VIADD R6, R6, 0x1 ;  /* 0x0000000106067836 */ /* 0x000fca0000000000 */
[----:B------:R-:W-:-:S13]  /*0340*/  ISETP.GE.AND P0, PT, R6, R4, PT ;  /* 0x000000040600720c */ /* 0x000fda0003f06270 */
[----:B------:R-:W-:Y:S05]  /*0350*/  @P0 BRA `(.L_x_0) ;  /* 0x00000000002c0947 */ /* 0x000fea0003800000 */
[----:B------:R-:W-:Y:S05]  /*0360*/  BRA `(.L_x_7) ;  /* 0xfffffffc00807947 */ /* 0x000fea000383ffff */
.L_x_6:
[----:B------:R-:W-:Y:S05]  /*0370*/  BSYNC.RECONVERGENT B0 ;  /* 0x0000000000007941 */ /* 0x000fea0003800200 */
.L_x_2:
[----:B------:R-:W-:Y:S05]  /*0380*/  BRA `(.L_x_8) ;  /* 0x0000000000307947 */ /* 0x000fea0003800000 */
.L_x_1:
[----:B------:R-:W0:Y:S01]  /*0390*/  LDCU UR6, c[0x0][0x3a0] ;  /* 0x00007400ff0677ac */ /* 0x000e220008000800 */
[----:B------:R-:W-:Y:S02]  /*03a0*/  VIADD R3, R4, 0xffffffff ;  /* 0xffffffff04037836 */ /* 0x000fe40000000000 */
[----:B------:R-:W-:Y:S01]  /*03b0*/  IMAD.MOV.U32 R2, RZ, RZ, RZ ;  /* 0x000000ffff027224 */ /* 0x000fe200078e00ff */
[----:B0-----:R-:W-:-:S13]  /*03c0*/  ISETP.NE.AND P0, PT, RZ, UR6, PT ;  /* 0x00000006ff007c0c */ /* 0x001fda000bf05270 */
.L_x_9:
[----:B------:R-:W-:Y:S05]  /*03d0*/  @!P0 BRA `(.L_x_8) ;  /* 0x00000000001c8947 */ /* 0x000fea0003800000 */
[----:B------:R-:W-:-:S04]  /*03e0*/  IADD3 R2, PT, PT, R2, 0x1, RZ ;  /* 0x0000000102027810 */ /* 0x000fc80007ffe0ff */
[----:B------:R-:W-:-:S13]  /*03f0*/  ISETP.GE.AND P1, PT, R2, R3, PT ;  /* 0x000000030200720c */ /* 0x000fda0003f26270 */
[----:B------:R-:W-:Y:S05]  /*0400*/  @!P1 BRA `(.L_x_9) ;  /* 0xfffffffc00f09947 */ /* 0x000fea000383ffff */
.L_x_0:
[----:B------:R-:W0:Y:S02]  /*0410*/  LDC.64 R2, c[0x0][0x398] ;  /* 0x0000e600ff027b82 */ /* 0x000e240000000a00 */
[----:B0-----:R-:W-:-:S05]  /*0420*/  IMAD.WIDE.U32 R2, R0, 0x4, R2 ;  /* 0x0000000400027825 */ /* 0x001fca00078e0002 */
[----:B------:R-:W-:Y:S01]  /*0430*/  STG.E desc[UR4][R2.64], RZ ;  /* 0x000000ff02007986 */ /* 0x000fe2000c101904 */
[----:B------:R-:W-:Y:S05]  /*0440*/  EXIT ;  /* 0x000000000000794d */ /* 0x000fea0003800000 */
.L_x_8:
[----:B------:R-:W0:Y:S01]  /*0450*/  LDC.64 R2, c[0x0][0x398] ;  /* 0x0000e600ff027b82 */ /* 0x000e220000000a00 */
[----:B------:R-:W-:Y:S02]  /*0460*/  IMAD.MOV.U32 R5, RZ, RZ, 0x1 ;  /* 0x00000001ff057424 */ /* 0x000fe400078e00ff */
[----:B0-----:R-:W-:-:S05]  /*0470*/  IMAD.WIDE.U32 R2, R0, 0x4, R2 ;  /* 0x0000000400027825 */ /* 0x001fca00078e0002 */
[----:B------:R-:W-:Y:S01]  /*0480*/  STG.E desc[UR4][R2.64], R5 ;  /* 0x0000000502007986 */ /* 0x000fe2000c101904 */
[----:B------:R-:W-:Y:S05]  /*0490*/  EXIT ;  /* 0x000000000000794d */ /* 0x000fea0003800000 */
.L_x_10:
[----:B------:R-:W-:-:S00]  /*04a0*/  BRA `(.L_x_10) ;  /* 0xfffffffc00fc7947 */ /* 0x000fc0000383ffff */
[----:B------:R-:W-:-:S00]  /*04b0*/  NOP ;  /* 0x0000000000007918 */ /* 0x000fc00000000000 */
        /* <DEDUP_REMOVED lines=12> */
.L_x_11:


//--------------------- .nv.global.init           --------------------------
	.section	.nv.global.init,"aw",@progbits
	.align	4
.nv.global.init:
	.type		mrg32k3aM1SubSeq,@object
	.size		mrg32k3aM1SubSeq,(mrg32k3aM2SubSeq - mrg32k3aM1SubSeq)
mrg32k3aM1SubSeq:
        /*0000*/ 	.byte	0x0b, 0xcc, 0xee, 0x04, 0x73, 0x29, 0x8b, 0x6f, 0xf6, 0x53, 0x03, 0xf6, 0x23, 0xf6, 0xea, 0xda
        /* <DEDUP_REMOVED lines=125> */
	.type		mrg32k3aM2SubSeq,@object
	.size		mrg32k3aM2SubSeq,(mrg32k3aM1 - mrg32k3aM2SubSeq)
mrg32k3aM2SubSeq:
        /* <DEDUP_REMOVED lines=126> */
	.type		mrg32k3aM1,@object
	.size		mrg32k3aM1,(mrg32k3aM1Seq - mrg32k3aM1)
mrg32k3aM1:
        /* <DEDUP_REMOVED lines=144> */
	.type		mrg32k3aM1Seq,@object
	.size		mrg32k3aM1Seq,(mrg32k3aM2 - mrg32k3aM1Seq)
mrg32k3aM1Seq:
        /* <DEDUP_REMOVED lines=144> */
	.type		mrg32k3aM2,@object
	.size		mrg32k3aM2,(mrg32k3aM2Seq - mrg32k3aM2)
mrg32k3aM2:
        /* <DEDUP_REMOVED lines=144> */
	.type		mrg32k3aM2Seq,@object
	.size		mrg32k3aM2Seq,(precalc_xorwow_matrix - mrg32k3aM2Seq)
mrg32k3aM2Seq:
        /* <DEDUP_REMOVED lines=144> */
	.type		precalc_xorwow_matrix,@object
	.size		precalc_xorwow_matrix,(precalc_xorwow_offset_matrix - precalc_xorwow_matrix)
precalc_xorwow_matrix:
        /* <DEDUP_REMOVED lines=6400> */
	.type		precalc_xorwow_offset_matrix,@object
	.size		precalc_xorwow_offset_matrix,(.L_1 - precalc_xorwow_offset_matrix)
precalc_xorwow_offset_matrix:
        /* <DEDUP_REMOVED lines=6400> */
.L_1:


//--------------------- .nv.shared.reserved.0     --------------------------
	.section	.nv.shared.reserved.0,"aw",@nobits
	.weak		__nv_reservedSMEM_offset_0_alias
	.size		__nv_reservedSMEM_offset_0_alias, 0, 64
	.other		__nv_reservedSMEM_offset_0_alias,@"STO_CUDA_RESERVED_SHARED STV_DEFAULT"
__nv_reservedSMEM_offset_0_alias:
	.zero		0
	.zero		64


//--------------------- .nv.constant0._Z20patternMatchingNaivePciiS_PiiS0_ --------------------------
	.section	.nv.constant0._Z20patternMatchingNaivePciiS_PiiS0_,"a",@progbits
	.sectionflags	@""
	.align	4
.nv.constant0._Z20patternMatchingNaivePciiS_PiiS0_:
	.zero		944


//--------------------- SYMBOLS --------------------------

	.type		.nv.reservedSmem.offset0,@object
	.size		.nv.reservedSmem.offset0,0x4
